	.headerflags	@"EF_CUDA_TEXMODE_UNIFIED EF_CUDA_64BIT_ADDRESS EF_CUDA_ACCELERATORS EF_CUDA_SM90 EF_CUDA_VIRTUAL_SM(EF_CUDA_SM90)"
	.elftype	@"ET_EXEC"


//--------------------- .nv.info                  --------------------------
	.section	.nv.info,"",@"SHT_CUDA_INFO"
	.align	4


	//----- nvinfo : EIATTR_REGCOUNT
	.align		4
        /*0000*/ 	.byte	0x04, 0x2f
        /*0002*/ 	.short	(.L_1 - .L_0)
	.align		4
.L_0:
        /*0004*/ 	.word	index@(triton_poi_fused_reflection_pad2d_relu_4)
        /*0008*/ 	.word	0x0000000c


	//----- nvinfo : EIATTR_MIN_STACK_SIZE
	.align		4
.L_1:
        /*000c*/ 	.byte	0x04, 0x12
        /*000e*/ 	.short	(.L_3 - .L_2)
	.align		4
.L_2:
        /*0010*/ 	.word	index@(triton_poi_fused_reflection_pad2d_relu_4)
        /*0014*/ 	.word	0x00000000


	//----- nvinfo : EIATTR_FRAME_SIZE
	.align		4
.L_3:
        /*0018*/ 	.byte	0x04, 0x11
        /*001a*/ 	.short	(.L_5 - .L_4)
	.align		4
.L_4:
        /*001c*/ 	.word	index@(triton_poi_fused_reflection_pad2d_relu_4)
        /*0020*/ 	.word	0x00000000


	//----- nvinfo : EIATTR_MIN_STACK_SIZE
	.align		4
.L_5:
        /*0024*/ 	.byte	0x04, 0x12
        /*0026*/ 	.short	(.L_7 - .L_6)
	.align		4
.L_6:
        /*0028*/ 	.word	index@(triton_poi_fused_reflection_pad2d_relu_4)
        /*002c*/ 	.word	0x00000000
.L_7:


//--------------------- .nv.info.triton_poi_fused_reflection_pad2d_relu_4 --------------------------
	.section	.nv.info.triton_poi_fused_reflection_pad2d_relu_4,"",@"SHT_CUDA_INFO"
	.sectionflags	@""
	.align	4


	//----- nvinfo : EIATTR_CUDA_API_VERSION
	.align		4
        /*0000*/ 	.byte	0x04, 0x37
        /*0002*/ 	.short	(.L_9 - .L_8)
.L_8:
        /*0004*/ 	.word	0x0000007c


	//----- nvinfo : EIATTR_KPARAM_INFO
	.align		4
.L_9:
        /*0008*/ 	.byte	0x04, 0x17
        /*000a*/ 	.short	(.L_11 - .L_10)
.L_10:
        /*000c*/ 	.word	0x00000000
        /*0010*/ 	.short	0x0002
        /*0012*/ 	.short	0x0010
        /*0014*/ 	.byte	0x00, 0xf0, 0x11, 0x00


	//----- nvinfo : EIATTR_KPARAM_INFO
	.align		4
.L_11:
        /*0018*/ 	.byte	0x04, 0x17
        /*001a*/ 	.short	(.L_13 - .L_12)
.L_12:
        /*001c*/ 	.word	0x00000000
        /*0020*/ 	.short	0x0001
        /*0022*/ 	.short	0x0008
        /*0024*/ 	.byte	0x00, 0xf4, 0x21, 0x00


	//----- nvinfo : EIATTR_KPARAM_INFO
	.align		4
.L_13:
        /*0028*/ 	.byte	0x04, 0x17
        /*002a*/ 	.short	(.L_15 - .L_14)
.L_14:
        /*002c*/ 	.word	0x00000000
        /*0030*/ 	.short	0x0000
        /*0032*/ 	.short	0x0000
        /*0034*/ 	.byte	0x00, 0xf4, 0x21, 0x00


	//----- nvinfo : EIATTR_SPARSE_MMA_MASK
	.align		4
.L_15:
        /*0038*/ 	.byte	0x03, 0x50
        /*003a*/ 	.short	0x0000


	//----- nvinfo : EIATTR_MAXREG_COUNT
	.align		4
        /*003c*/ 	.byte	0x03, 0x1b
        /*003e*/ 	.short	0x00ff


	//----- nvinfo : EIATTR_EXIT_INSTR_OFFSETS
	.align		4
        /*0040*/ 	.byte	0x04, 0x1c
        /*0042*/ 	.short	(.L_17 - .L_16)


	//   ....[0]....
.L_16:
        /*0044*/ 	.word	0x00000390


	//   ....[1]....
        /*0048*/ 	.word	0x000003b0


	//----- nvinfo : EIATTR_REQNTID
	.align		4
.L_17:
        /*004c*/ 	.byte	0x04, 0x10
        /*004e*/ 	.short	(.L_19 - .L_18)
.L_18:
        /*0050*/ 	.word	0x00000100
        /*0054*/ 	.word	0x00000001
        /*0058*/ 	.word	0x00000001


	//----- nvinfo : EIATTR_CBANK_PARAM_SIZE
	.align		4
.L_19:
        /*005c*/ 	.byte	0x03, 0x19
        /*005e*/ 	.short	0x0014


	//----- nvinfo : EIATTR_PARAM_CBANK
	.align		4
        /*0060*/ 	.byte	0x04, 0x0a
        /*0062*/ 	.short	(.L_21 - .L_20)
	.align		4
.L_20:
        /*0064*/ 	.word	index@(.nv.constant0.triton_poi_fused_reflection_pad2d_relu_4)
        /*0068*/ 	.short	0x0210
        /*006a*/ 	.short	0x0014


	//----- nvinfo : EIATTR_SW_WAR
	.align		4
.L_21:
        /*006c*/ 	.byte	0x04, 0x36
        /*006e*/ 	.short	(.L_23 - .L_22)
.L_22:
        /*0070*/ 	.word	0x00000008
.L_23:


//--------------------- .nv.callgraph             --------------------------
	.section	.nv.callgraph,"",@"SHT_CUDA_CALLGRAPH"
	.align	4
	.sectionentsize	8
	.align		4
        /*0000*/ 	.word	0x00000000
	.align		4
        /*0004*/ 	.word	0xffffffff
	.align		4
        /*0008*/ 	.word	0x00000000
	.align		4
        /*000c*/ 	.word	0xfffffffe
	.align		4
        /*0010*/ 	.word	0x00000000
	.align		4
        /*0014*/ 	.word	0xfffffffd
	.align		4
        /*0018*/ 	.word	0x00000000
	.align		4
        /*001c*/ 	.word	0xfffffffc


//--------------------- .text.triton_poi_fused_reflection_pad2d_relu_4 --------------------------
	.section	.text.triton_poi_fused_reflection_pad2d_relu_4,"ax",@progbits
	.align	128
        .global         triton_poi_fused_reflection_pad2d_relu_4
        .type           triton_poi_fused_reflection_pad2d_relu_4,@function
        .size           triton_poi_fused_reflection_pad2d_relu_4,(.L_x_1 - triton_poi_fused_reflection_pad2d_relu_4)
        .other          triton_poi_fused_reflection_pad2d_relu_4,@"STO_CUDA_ENTRY STV_DEFAULT"
triton_poi_fused_reflection_pad2d_relu_4:
.text.triton_poi_fused_reflection_pad2d_relu_4:
[----:B------:R-:W0:Y:S02]  /*0000*/  LDC R1, c[0x0][0x28] ;  /* 0x00000a00ff017b82 */ /* 0x000e240000000800 */
[----:B------:R-:W1:Y:S01]  /*0010*/  S2R R0, SR_TID.X ;  /* 0x0000000000007919 */ /* 0x000e620000002100 */
[----:B------:R-:W-:Y:S01]  /*0020*/  ULDC.64 UR4, c[0x0][0x208] ;  /* 0x0000820000047ab9 */ /* 0x000fe20000000a00 */
[----:B------:R-:W2:Y:S01]  /*0030*/  S2R R3, SR_CTAID.X ;  /* 0x0000000000037919 */ /* 0x000ea20000002500 */
[----:B-1----:R-:W-:-:S05]  /*0040*/  IMAD.SHL.U32 R0, R0, 0x2, RZ ;  /* 0x0000000200007824 */ /* 0x002fca00078e00ff */
[----:B------:R-:W-:-:S05]  /*0050*/  LOP3.LUT R0, R0, 0x1fe, RZ, 0xc0, !PT ;  /* 0x000001fe00007812 */ /* 0x000fca00078ec0ff */
[----:B--2---:R-:W-:-:S04]  /*0060*/  IMAD R0, R3, 0x200, R0 ;  /* 0x0000020003007824 */ /* 0x004fc800078e0200 */
[C---:B------:R-:W-:Y:S01]  /*0070*/  IMAD.HI R3, R0.reuse, 0x78787879, RZ ;  /* 0x7878787900037827 */ /* 0x040fe200078e02ff */
[----:B------:R-:W-:-:S03]  /*0080*/  ISETP.GE.AND P2, PT, R0, 0x24200, PT ;  /* 0x000242000000780c */ /* 0x000fc60003f46270 */
[----:B------:R-:W-:Y:S01]  /*0090*/  VIADD R2, R0, 0x1 ;  /* 0x0000000100027836 */ /* 0x000fe20000000000 */
[----:B------:R-:W-:-:S04]  /*00a0*/  SHF.R.U32.HI R4, RZ, 0x1f, R3 ;  /* 0x0000001fff047819 */ /* 0x000fc80000011603 */
[----:B------:R-:W-:Y:S01]  /*00b0*/  LEA.HI.SX32 R5, R3, R4, 0x1c ;  /* 0x0000000403057211 */ /* 0x000fe200078fe2ff */
[----:B------:R-:W-:-:S04]  /*00c0*/  IMAD.HI R3, R2, 0x78787879, RZ ;  /* 0x7878787902037827 */ /* 0x000fc800078e02ff */
[----:B------:R-:W-:Y:S01]  /*00d0*/  IMAD.HI R6, R5, 0x78787879, RZ ;  /* 0x7878787905067827 */ /* 0x000fe200078e02ff */
[----:B------:R-:W-:-:S04]  /*00e0*/  SHF.R.U32.HI R4, RZ, 0x1f, R3 ;  /* 0x0000001fff047819 */ /* 0x000fc80000011603 */
[----:B------:R-:W-:Y:S02]  /*00f0*/  SHF.R.U32.HI R7, RZ, 0x1f, R6 ;  /* 0x0000001fff077819 */ /* 0x000fe40000011606 */
[----:B------:R-:W-:Y:S01]  /*0100*/  LEA.HI.SX32 R4, R3, R4, 0x1c ;  /* 0x0000000403047211 */ /* 0x000fe200078fe2ff */
[----:B------:R-:W-:Y:S01]  /*0110*/  IMAD R3, R5, 0x22, RZ ;  /* 0x0000002205037824 */ /* 0x000fe200078e02ff */
[----:B------:R-:W-:-:S03]  /*0120*/  LEA.HI.SX32 R7, R6, R7, 0x1c ;  /* 0x0000000706077211 */ /* 0x000fc600078fe2ff */
[----:B------:R-:W-:Y:S01]  /*0130*/  IMAD R4, R4, 0x22, RZ ;  /* 0x0000002204047824 */ /* 0x000fe200078e02ff */
[----:B------:R-:W-:Y:S01]  /*0140*/  LOP3.LUT R9, RZ, R3, RZ, 0x33, !PT ;  /* 0x00000003ff097212 */ /* 0x000fe200078e33ff */
[----:B------:R-:W-:-:S03]  /*0150*/  IMAD R7, R7, 0x22, RZ ;  /* 0x0000002207077824 */ /* 0x000fc600078e02ff */
[----:B------:R-:W-:Y:S01]  /*0160*/  LOP3.LUT R3, RZ, R4, RZ, 0x33, !PT ;  /* 0x00000004ff037212 */ /* 0x000fe200078e33ff */
[----:B------:R-:W-:Y:S01]  /*0170*/  IMAD.IADD R9, R0, 0x1, R9 ;  /* 0x0000000100097824 */ /* 0x000fe200078e0209 */
[----:B------:R-:W-:-:S03]  /*0180*/  LOP3.LUT R4, RZ, R7, RZ, 0x33, !PT ;  /* 0x00000007ff047212 */ /* 0x000fc600078e33ff */
[----:B------:R-:W-:Y:S01]  /*0190*/  IMAD.IADD R3, R2, 0x1, R3 ;  /* 0x0000000102037824 */ /* 0x000fe200078e0203 */
[----:B------:R-:W-:Y:S01]  /*01a0*/  IABS R7, R9 ;  /* 0x0000000900077213 */ /* 0x000fe20000000000 */
[----:B------:R-:W-:Y:S02]  /*01b0*/  IMAD.IADD R5, R5, 0x1, R4 ;  /* 0x0000000105057824 */ /* 0x000fe400078e0204 */
[----:B------:R-:W-:Y:S01]  /*01c0*/  IMAD.HI R4, R0, 0x71625345, RZ ;  /* 0x7162534500047827 */ /* 0x000fe200078e02ff */
[----:B------:R-:W-:Y:S02]  /*01d0*/  IABS R6, R3 ;  /* 0x0000000300067213 */ /* 0x000fe40000000000 */
[----:B------:R-:W1:Y:S01]  /*01e0*/  LDC.64 R2, c[0x0][0x210] ;  /* 0x00008400ff027b82 */ /* 0x000e620000000a00 */
[----:B------:R-:W-:Y:S01]  /*01f0*/  IABS R8, R5 ;  /* 0x0000000500087213 */ /* 0x000fe20000000000 */
[----:B------:R-:W-:Y:S01]  /*0200*/  VIADD R7, R7, 0xffffffe1 ;  /* 0xffffffe107077836 */ /* 0x000fe20000000000 */
[----:B------:R-:W-:Y:S01]  /*0210*/  SHF.R.U32.HI R5, RZ, 0x1f, R4 ;  /* 0x0000001fff057819 */ /* 0x000fe20000011604 */
[----:B------:R-:W-:-:S03]  /*0220*/  VIADD R6, R6, 0xffffffe1 ;  /* 0xffffffe106067836 */ /* 0x000fc60000000000 */
[----:B------:R-:W-:Y:S01]  /*0230*/  LEA.HI R5, R4, R5, RZ, 0x17 ;  /* 0x0000000504057211 */ /* 0x000fe200078fb8ff */
[----:B------:R-:W-:Y:S01]  /*0240*/  VIADD R4, R8, 0xffffffe1 ;  /* 0xffffffe108047836 */ /* 0x000fe20000000000 */
[----:B------:R-:W-:Y:S02]  /*0250*/  IABS R7, R7 ;  /* 0x0000000700077213 */ /* 0x000fe40000000000 */
[----:B------:R-:W-:Y:S02]  /*0260*/  IABS R8, R6 ;  /* 0x0000000600087213 */ /* 0x000fe40000000000 */
[----:B------:R-:W-:Y:S01]  /*0270*/  LEA R5, R5, 0x3ff, 0xa ;  /* 0x000003ff05057811 */ /* 0x000fe200078e50ff */
[----:B------:R-:W-:Y:S01]  /*0280*/  IMAD.MOV.U32 R6, RZ, RZ, R7 ;  /* 0x000000ffff067224 */ /* 0x000fe200078e0007 */
[----:B------:R-:W-:-:S03]  /*0290*/  IABS R7, R4 ;  /* 0x0000000400077213 */ /* 0x000fc60000000000 */
[C---:B------:R-:W-:Y:S02]  /*02a0*/  IMAD.IADD R4, R5.reuse, 0x1, -R6 ;  /* 0x0000000105047824 */ /* 0x040fe400078e0a06 */
[----:B------:R-:W-:Y:S01]  /*02b0*/  IMAD.IADD R6, R5, 0x1, -R8 ;  /* 0x0000000105067824 */ /* 0x000fe200078e0a08 */
[----:B------:R-:W-:Y:S01]  /*02c0*/  CS2R R8, SRZ ;  /* 0x0000000000087805 */ /* 0x000fe2000001ff00 */
[C---:B------:R-:W-:Y:S02]  /*02d0*/  IMAD R5, R7.reuse, -0x20, R4 ;  /* 0xffffffe007057824 */ /* 0x040fe400078e0204 */
[----:B------:R-:W-:Y:S02]  /*02e0*/  IMAD R7, R7, -0x20, R6 ;  /* 0xffffffe007077824 */ /* 0x000fe400078e0206 */
[----:B-1----:R-:W-:-:S04]  /*02f0*/  IMAD.WIDE R4, R5, 0x4, R2 ;  /* 0x0000000405047825 */ /* 0x002fc800078e0202 */
[----:B------:R-:W-:Y:S01]  /*0300*/  IMAD.WIDE R2, R7, 0x4, R2 ;  /* 0x0000000407027825 */ /* 0x000fe200078e0202 */
[----:B------:R-:W2:Y:S01]  /*0310*/  @!P2 LDG.E.EL R8, desc[UR4][R4.64] ;  /* 0x000000040408a981 */ /* 0x000ea2000c2e1900 */
[----:B------:R-:W1:Y:S03]  /*0320*/  LDC.64 R6, c[0x0][0x218] ;  /* 0x00008600ff067b82 */ /* 0x000e660000000a00 */
[----:B------:R-:W3:Y:S01]  /*0330*/  @!P2 LDG.E.EL R9, desc[UR4][R2.64] ;  /* 0x000000040209a981 */ /* 0x000ee2000c2e1900 */
[----:B-1----:R-:W-:Y:S01]  /*0340*/  IMAD.WIDE R6, R0, 0x4, R6 ;  /* 0x0000000400067825 */ /* 0x002fe200078e0206 */
[C---:B--2---:R-:W-:Y:S02]  /*0350*/  FSETP.GEU.AND P0, PT, R8.reuse, RZ, PT ;  /* 0x000000ff0800720b */ /* 0x044fe40003f0e000 */
[----:B---3--:R-:W-:Y:S02]  /*0360*/  FSETP.GEU.AND P1, PT, R9, RZ, PT ;  /* 0x000000ff0900720b */ /* 0x008fe40003f2e000 */
[----:B------:R-:W-:-:S02]  /*0370*/  FSEL R8, R8, RZ, P0 ;  /* 0x000000ff08087208 */ /* 0x000fc40000000000 */
[----:B------:R-:W-:Y:S01]  /*0380*/  FSEL R9, R9, RZ, P1 ;  /* 0x000000ff09097208 */ /* 0x000fe20000800000 */
[----:B------:R-:W-:Y:S08]  /*0390*/  @P2 EXIT ;  /* 0x000000000000294d */ /* 0x000ff00003800000 */
[----:B------:R-:W-:Y:S01]  /*03a0*/  STG.E.64 desc[UR4][R6.64], R8 ;  /* 0x0000000806007986 */ /* 0x000fe2000c101b04 */
[----:B------:R-:W-:Y:S05]  /*03b0*/  EXIT ;  /* 0x000000000000794d */ /* 0x000fea0003800000 */
.L_x_0:
[----:B------:R-:W-:-:S00]  /*03c0*/  BRA `(.L_x_0) ;  /* 0xfffffffc00fc7947 */ /* 0x000fc0000383ffff */
[----:B------:R-:W-:-:S00]  /*03d0*/  NOP ;  /* 0x0000000000007918 */ /* 0x000fc00000000000 */
        /* <DEDUP_REMOVED lines=10> */
.L_x_1:


//--------------------- .nv.constant0.triton_poi_fused_reflection_pad2d_relu_4 --------------------------
	.section	.nv.constant0.triton_poi_fused_reflection_pad2d_relu_4,"a",@progbits
	.sectionflags	@""
	.align	4
.nv.constant0.triton_poi_fused_reflection_pad2d_relu_4:
	.zero		548
